	.headerflags	@"EF_CUDA_TEXMODE_UNIFIED EF_CUDA_64BIT_ADDRESS EF_CUDA_ACCELERATORS EF_CUDA_SM90 EF_CUDA_VIRTUAL_SM(EF_CUDA_SM90)"
	.elftype	@"ET_EXEC"


//--------------------- .nv.info                  --------------------------
	.section	.nv.info,"",@"SHT_CUDA_INFO"
	.align	4


	//----- nvinfo : EIATTR_REGCOUNT
	.align		4
        /*0000*/ 	.byte	0x04, 0x2f
        /*0002*/ 	.short	(.L_1 - .L_0)
	.align		4
.L_0:
        /*0004*/ 	.word	index@(triton_poi_fused_max_pool2d_with_indices_8)
        /*0008*/ 	.word	0x00000010


	//----- nvinfo : EIATTR_MIN_STACK_SIZE
	.align		4
.L_1:
        /*000c*/ 	.byte	0x04, 0x12
        /*000e*/ 	.short	(.L_3 - .L_2)
	.align		4
.L_2:
        /*0010*/ 	.word	index@(triton_poi_fused_max_pool2d_with_indices_8)
        /*0014*/ 	.word	0x00000000


	//----- nvinfo : EIATTR_FRAME_SIZE
	.align		4
.L_3:
        /*0018*/ 	.byte	0x04, 0x11
        /*001a*/ 	.short	(.L_5 - .L_4)
	.align		4
.L_4:
        /*001c*/ 	.word	index@(triton_poi_fused_max_pool2d_with_indices_8)
        /*0020*/ 	.word	0x00000000


	//----- nvinfo : EIATTR_MIN_STACK_SIZE
	.align		4
.L_5:
        /*0024*/ 	.byte	0x04, 0x12
        /*0026*/ 	.short	(.L_7 - .L_6)
	.align		4
.L_6:
        /*0028*/ 	.word	index@(triton_poi_fused_max_pool2d_with_indices_8)
        /*002c*/ 	.word	0x00000000
.L_7:


//--------------------- .nv.info.triton_poi_fused_max_pool2d_with_indices_8 --------------------------
	.section	.nv.info.triton_poi_fused_max_pool2d_with_indices_8,"",@"SHT_CUDA_INFO"
	.sectionflags	@""
	.align	4


	//----- nvinfo : EIATTR_CUDA_API_VERSION
	.align		4
        /*0000*/ 	.byte	0x04, 0x37
        /*0002*/ 	.short	(.L_9 - .L_8)
.L_8:
        /*0004*/ 	.word	0x0000007c


	//----- nvinfo : EIATTR_KPARAM_INFO
	.align		4
.L_9:
        /*0008*/ 	.byte	0x04, 0x17
        /*000a*/ 	.short	(.L_11 - .L_10)
.L_10:
        /*000c*/ 	.word	0x00000000
        /*0010*/ 	.short	0x0003
        /*0012*/ 	.short	0x0018
        /*0014*/ 	.byte	0x00, 0xf0, 0x11, 0x00


	//----- nvinfo : EIATTR_KPARAM_INFO
	.align		4
.L_11:
        /*0018*/ 	.byte	0x04, 0x17
        /*001a*/ 	.short	(.L_13 - .L_12)
.L_12:
        /*001c*/ 	.word	0x00000000
        /*0020*/ 	.short	0x0002
        /*0022*/ 	.short	0x0010
        /*0024*/ 	.byte	0x00, 0xf4, 0x21, 0x00


	//----- nvinfo : EIATTR_KPARAM_INFO
	.align		4
.L_13:
        /*0028*/ 	.byte	0x04, 0x17
        /*002a*/ 	.short	(.L_15 - .L_14)
.L_14:
        /*002c*/ 	.word	0x00000000
        /*0030*/ 	.short	0x0001
        /*0032*/ 	.short	0x0008
        /*0034*/ 	.byte	0x00, 0xf4, 0x21, 0x00


	//----- nvinfo : EIATTR_KPARAM_INFO
	.align		4
.L_15:
        /*0038*/ 	.byte	0x04, 0x17
        /*003a*/ 	.short	(.L_17 - .L_16)
.L_16:
        /*003c*/ 	.word	0x00000000
        /*0040*/ 	.short	0x0000
        /*0042*/ 	.short	0x0000
        /*0044*/ 	.byte	0x00, 0xf4, 0x21, 0x00


	//----- nvinfo : EIATTR_SPARSE_MMA_MASK
	.align		4
.L_17:
        /*0048*/ 	.byte	0x03, 0x50
        /*004a*/ 	.short	0x0000


	//----- nvinfo : EIATTR_MAXREG_COUNT
	.align		4
        /*004c*/ 	.byte	0x03, 0x1b
        /*004e*/ 	.short	0x00ff


	//----- nvinfo : EIATTR_EXIT_INSTR_OFFSETS
	.align		4
        /*0050*/ 	.byte	0x04, 0x1c
        /*0052*/ 	.short	(.L_19 - .L_18)


	//   ....[0]....
.L_18:
        /*0054*/ 	.word	0x00000410


	//----- nvinfo : EIATTR_REQNTID
	.align		4
.L_19:
        /*0058*/ 	.byte	0x04, 0x10
        /*005a*/ 	.short	(.L_21 - .L_20)
.L_20:
        /*005c*/ 	.word	0x00000100
        /*0060*/ 	.word	0x00000001
        /*0064*/ 	.word	0x00000001


	//----- nvinfo : EIATTR_CBANK_PARAM_SIZE
	.align		4
.L_21:
        /*0068*/ 	.byte	0x03, 0x19
        /*006a*/ 	.short	0x001c


	//----- nvinfo : EIATTR_PARAM_CBANK
	.align		4
        /*006c*/ 	.byte	0x04, 0x0a
        /*006e*/ 	.short	(.L_23 - .L_22)
	.align		4
.L_22:
        /*0070*/ 	.word	index@(.nv.constant0.triton_poi_fused_max_pool2d_with_indices_8)
        /*0074*/ 	.short	0x0210
        /*0076*/ 	.short	0x001c


	//----- nvinfo : EIATTR_SW_WAR
	.align		4
.L_23:
        /*0078*/ 	.byte	0x04, 0x36
        /*007a*/ 	.short	(.L_25 - .L_24)
.L_24:
        /*007c*/ 	.word	0x00000008
.L_25:


//--------------------- .nv.callgraph             --------------------------
	.section	.nv.callgraph,"",@"SHT_CUDA_CALLGRAPH"
	.align	4
	.sectionentsize	8
	.align		4
        /*0000*/ 	.word	0x00000000
	.align		4
        /*0004*/ 	.word	0xffffffff
	.align		4
        /*0008*/ 	.word	0x00000000
	.align		4
        /*000c*/ 	.word	0xfffffffe
	.align		4
        /*0010*/ 	.word	0x00000000
	.align		4
        /*0014*/ 	.word	0xfffffffd
	.align		4
        /*0018*/ 	.word	0x00000000
	.align		4
        /*001c*/ 	.word	0xfffffffc


//--------------------- .text.triton_poi_fused_max_pool2d_with_indices_8 --------------------------
	.section	.text.triton_poi_fused_max_pool2d_with_indices_8,"ax",@progbits
	.align	128
        .global         triton_poi_fused_max_pool2d_with_indices_8
        .type           triton_poi_fused_max_pool2d_with_indices_8,@function
        .size           triton_poi_fused_max_pool2d_with_indices_8,(.L_x_1 - triton_poi_fused_max_pool2d_with_indices_8)
        .other          triton_poi_fused_max_pool2d_with_indices_8,@"STO_CUDA_ENTRY STV_DEFAULT"
triton_poi_fused_max_pool2d_with_indices_8:
.text.triton_poi_fused_max_pool2d_with_indices_8:
[----:B------:R-:W-:Y:S01]  /*0000*/  LDC R1, c[0x0][0x28] ;  /* 0x00000a00ff017b82 */ /* 0x000fe20000000800 */
[----:B------:R-:W1:Y:S01]  /*0010*/  S2R R0, SR_TID.X ;  /* 0x0000000000007919 */ /* 0x000e620000002100 */
[----:B------:R-:W-:Y:S01]  /*0020*/  ULDC.64 UR4, c[0x0][0x208] ;  /* 0x0000820000047ab9 */ /* 0x000fe20000000a00 */
[----:B------:R-:W-:Y:S01]  /*0030*/  ULDC.64 UR6, c[0x0][0x220] ;  /* 0x0000880000067ab9 */ /* 0x000fe20000000a00 */
[----:B------:R-:W2:Y:S01]  /*0040*/  S2R R3, SR_CTAID.X ;  /* 0x0000000000037919 */ /* 0x000ea20000002500 */
[----:B-1----:R-:W-:Y:S01]  /*0050*/  IMAD.SHL.U32 R0, R0, 0x2, RZ ;  /* 0x0000000200007824 */ /* 0x002fe200078e00ff */
[----:B--2---:R-:W-:-:S04]  /*0060*/  SHF.R.S32.HI R5, RZ, 0x16, R3 ;  /* 0x00000016ff057819 */ /* 0x004fc80000011403 */
[----:B------:R-:W-:Y:S02]  /*0070*/  LOP3.LUT R0, R0, 0x1fe, RZ, 0xc0, !PT ;  /* 0x000001fe00007812 */ /* 0x000fe400078ec0ff */
[----:B------:R-:W-:-:S03]  /*0080*/  SGXT R5, R5, 0x1 ;  /* 0x000000010505781a */ /* 0x000fc60000000200 */
[----:B------:R-:W-:-:S05]  /*0090*/  IMAD R0, R3, 0x200, R0 ;  /* 0x0000020003007824 */ /* 0x000fca00078e0200 */
[----:B------:R-:W-:Y:S02]  /*00a0*/  SHF.R.S32.HI R3, RZ, 0x1f, R0 ;  /* 0x0000001fff037819 */ /* 0x000fe40000011400 */
[-C--:B------:R-:W-:Y:S02]  /*00b0*/  LEA.HI R6, R5, R0.reuse, RZ, 0xb ;  /* 0x0000000005067211 */ /* 0x080fe400078f58ff */
[----:B------:R-:W-:Y:S02]  /*00c0*/  LEA.HI R4, R3, R0, RZ, 0x6 ;  /* 0x0000000003047211 */ /* 0x000fe400078f30ff */
[----:B------:R-:W1:Y:S01]  /*00d0*/  LDC.64 R2, c[0x0][0x210] ;  /* 0x00008400ff027b82 */ /* 0x000e620000000a00 */
[----:B------:R-:W-:Y:S01]  /*00e0*/  IMAD.SHL.U32 R7, R6, 0x4, RZ ;  /* 0x0000000406077824 */ /* 0x000fe200078e00ff */
[----:B------:R-:W-:-:S04]  /*00f0*/  SHF.R.S32.HI R5, RZ, 0x6, R4 ;  /* 0x00000006ff057819 */ /* 0x000fc80000011404 */
[----:B------:R-:W-:Y:S02]  /*0100*/  LEA.HI R6, R5, R5, RZ, 0x5 ;  /* 0x0000000505067211 */ /* 0x000fe400078f28ff */
[----:B------:R-:W-:Y:S02]  /*0110*/  LOP3.LUT R8, R7, 0xffffe000, RZ, 0xc0, !PT ;  /* 0xffffe00007087812 */ /* 0x000fe400078ec0ff */
[----:B------:R-:W-:Y:S02]  /*0120*/  LOP3.LUT R7, R4, 0xffffffc0, RZ, 0xc0, !PT ;  /* 0xffffffc004077812 */ /* 0x000fe400078ec0ff */
[----:B------:R-:W-:Y:S02]  /*0130*/  LOP3.LUT R6, R6, 0x1ffffe0, RZ, 0xc0, !PT ;  /* 0x01ffffe006067812 */ /* 0x000fe400078ec0ff */
[----:B------:R-:W-:-:S03]  /*0140*/  IADD3 R7, R8, R0, -R7 ;  /* 0x0000000008077210 */ /* 0x000fc60007ffe807 */
[----:B------:R-:W-:-:S04]  /*0150*/  IMAD.IADD R6, R5, 0x1, -R6 ;  /* 0x0000000105067824 */ /* 0x000fc800078e0a06 */
[----:B------:R-:W-:-:S04]  /*0160*/  IMAD R11, R6, 0x80, R7 ;  /* 0x00000080060b7824 */ /* 0x000fc800078e0207 */
[C---:B------:R-:W-:Y:S02]  /*0170*/  VIADD R9, R11.reuse, 0x40 ;  /* 0x000000400b097836 */ /* 0x040fe40000000000 */
[----:B-1----:R-:W-:-:S04]  /*0180*/  IMAD.WIDE R6, R11, 0x4, R2 ;  /* 0x000000040b067825 */ /* 0x002fc800078e0202 */
[--C-:B------:R-:W-:Y:S02]  /*0190*/  IMAD.WIDE R8, R9, 0x4, R2.reuse ;  /* 0x0000000409087825 */ /* 0x100fe400078e0202 */
[----:B------:R-:W2:Y:S02]  /*01a0*/  LDG.E.64 R6, desc[UR4][R6.64] ;  /* 0x0000000406067981 */ /* 0x000ea4000c1e1b00 */
[----:B------:R-:W-:Y:S02]  /*01b0*/  VIADD R5, R11, 0x1000 ;  /* 0x000010000b057836 */ /* 0x000fe40000000000 */
[----:B------:R1:W2:Y:S02]  /*01c0*/  LDG.E.64 R12, desc[UR4][R8.64] ;  /* 0x00000004080c7981 */ /* 0x0002a4000c1e1b00 */
[----:B------:R-:W-:-:S04]  /*01d0*/  IMAD.WIDE R4, R5, 0x4, R2 ;  /* 0x0000000405047825 */ /* 0x000fc800078e0202 */
[----:B------:R-:W-:Y:S02]  /*01e0*/  VIADD R11, R11, 0x1040 ;  /* 0x000010400b0b7836 */ /* 0x000fe40000000000 */
[----:B------:R-:W3:Y:S02]  /*01f0*/  LDG.E.64 R4, desc[UR4][R4.64] ;  /* 0x0000000404047981 */ /* 0x000ee4000c1e1b00 */
[----:B------:R-:W-:Y:S01]  /*0200*/  IMAD.WIDE R2, R11, 0x4, R2 ;  /* 0x000000040b027825 */ /* 0x000fe200078e0202 */
[----:B-1----:R-:W1:Y:S05]  /*0210*/  LDC.64 R8, c[0x0][0x218] ;  /* 0x00008600ff087b82 */ /* 0x002e6a0000000a00 */
[----:B------:R-:W4:Y:S01]  /*0220*/  LDG.E.64 R2, desc[UR4][R2.64] ;  /* 0x0000000402027981 */ /* 0x000f22000c1e1b00 */
[----:B--2---:R-:W-:-:S02]  /*0230*/  FSETP.GT.AND P4, PT, R13, R7, PT ;  /* 0x000000070d00720b */ /* 0x004fc40003f84000 */
[----:B------:R-:W-:Y:S02]  /*0240*/  FSETP.GT.AND P3, PT, R12, R6, PT ;  /* 0x000000060c00720b */ /* 0x000fe40003f64000 */
[----:B------:R-:W-:Y:S02]  /*0250*/  FSETP.NAN.AND P0, PT, R13, R13, PT ;  /* 0x0000000d0d00720b */ /* 0x000fe40003f08000 */
[----:B---3--:R-:W-:Y:S02]  /*0260*/  FSETP.NAN.AND P6, PT, R5, R5, PT ;  /* 0x000000050500720b */ /* 0x008fe40003fc8000 */
[----:B------:R-:W-:Y:S02]  /*0270*/  FSETP.NAN.AND P5, PT, R4, R4, PT ;  /* 0x000000040400720b */ /* 0x000fe40003fa8000 */
[----:B------:R-:W-:-:S03]  /*0280*/  FSETP.NAN.AND P1, PT, R12, R12, PT ;  /* 0x0000000c0c00720b */ /* 0x000fc60003f28000 */
[----:B------:R-:W-:Y:S02]  /*0290*/  @!P4 SEL R13, R13, R7, P0 ;  /* 0x000000070d0dc207 */ /* 0x000fe40000000000 */
[----:B------:R-:W-:Y:S02]  /*02a0*/  @!P3 SEL R12, R12, R6, P1 ;  /* 0x000000060c0cb207 */ /* 0x000fe40000800000 */
[----:B------:R-:W-:Y:S02]  /*02b0*/  FSETP.GEU.AND P0, PT, R13, R5, PT ;  /* 0x000000050d00720b */ /* 0x000fe40003f0e000 */
[----:B----4-:R-:W-:Y:S02]  /*02c0*/  FSETP.NAN.AND P1, PT, R2, R2, PT ;  /* 0x000000020200720b */ /* 0x010fe40003f28000 */
[----:B------:R-:W-:Y:S02]  /*02d0*/  FSETP.GEU.AND P2, PT, R12, R4, PT ;  /* 0x000000040c00720b */ /* 0x000fe40003f4e000 */
[----:B------:R-:W-:-:S02]  /*02e0*/  @!P6 SEL R5, R5, R13, !P0 ;  /* 0x0000000d0505e207 */ /* 0x000fc40004000000 */
[----:B------:R-:W-:Y:S02]  /*02f0*/  FSETP.NAN.AND P6, PT, R3, R3, PT ;  /* 0x000000030300720b */ /* 0x000fe40003fc8000 */
[----:B------:R-:W-:Y:S02]  /*0300*/  SEL R7, RZ, 0x1, !P4 ;  /* 0x00000001ff077807 */ /* 0x000fe40006000000 */
[----:B------:R-:W-:Y:S02]  /*0310*/  @!P5 SEL R4, R4, R12, !P2 ;  /* 0x0000000c0404d207 */ /* 0x000fe40005000000 */
[----:B------:R-:W-:Y:S02]  /*0320*/  SEL R6, RZ, 0x1, !P3 ;  /* 0x00000001ff067807 */ /* 0x000fe40005800000 */
[----:B------:R-:W-:Y:S02]  /*0330*/  SEL R7, R7, 0x2, P0 ;  /* 0x0000000207077807 */ /* 0x000fe40000000000 */
[----:B------:R-:W-:-:S02]  /*0340*/  FSETP.GEU.AND P3, PT, R4, R2, PT ;  /* 0x000000020400720b */ /* 0x000fc40003f6e000 */
[----:B------:R-:W-:Y:S02]  /*0350*/  SEL R10, R6, 0x2, P2 ;  /* 0x00000002060a7807 */ /* 0x000fe40001000000 */
[----:B------:R-:W-:Y:S02]  /*0360*/  FSETP.GEU.AND P0, PT, R5, R3, PT ;  /* 0x000000030500720b */ /* 0x000fe40003f0e000 */
[----:B------:R-:W-:Y:S02]  /*0370*/  @!P1 SEL R2, R2, R4, !P3 ;  /* 0x0000000402029207 */ /* 0x000fe40005800000 */
[----:B------:R-:W-:Y:S02]  /*0380*/  SEL R10, R10, 0x3, P3 ;  /* 0x000000030a0a7807 */ /* 0x000fe40001800000 */
[----:B------:R-:W-:Y:S02]  /*0390*/  SEL R11, R7, 0x3, P0 ;  /* 0x00000003070b7807 */ /* 0x000fe40000000000 */
[----:B------:R-:W-:-:S02]  /*03a0*/  IADD3 R6, P1, R0, UR6, RZ ;  /* 0x0000000600067c10 */ /* 0x000fc4000ff3e0ff */
[----:B------:R-:W-:Y:S01]  /*03b0*/  @!P6 SEL R3, R3, R5, !P0 ;  /* 0x000000050303e207 */ /* 0x000fe20004000000 */
[C---:B-1----:R-:W-:Y:S01]  /*03c0*/  IMAD.WIDE R4, R0.reuse, 0x4, R8 ;  /* 0x0000000400047825 */ /* 0x042fe200078e0208 */
[----:B------:R-:W-:-:S03]  /*03d0*/  LEA.HI.X.SX32 R7, R0, UR7, 0x1, P1 ;  /* 0x0000000700077c11 */ /* 0x000fc600088f0eff */
[----:B------:R-:W-:Y:S01]  /*03e0*/  IMAD R11, R11, 0x100, R10 ;  /* 0x000001000b0b7824 */ /* 0x000fe200078e020a */
[----:B------:R-:W-:Y:S04]  /*03f0*/  STG.E.64 desc[UR4][R4.64], R2 ;  /* 0x0000000204007986 */ /* 0x000fe8000c101b04 */
[----:B------:R-:W-:Y:S01]  /*0400*/  STG.E.U16 desc[UR4][R6.64], R11 ;  /* 0x0000000b06007986 */ /* 0x000fe2000c101504 */
[----:B------:R-:W-:Y:S05]  /*0410*/  EXIT ;  /* 0x000000000000794d */ /* 0x000fea0003800000 */
.L_x_0:
[----:B------:R-:W-:-:S00]  /*0420*/  BRA `(.L_x_0) ;  /* 0xfffffffc00fc7947 */ /* 0x000fc0000383ffff */
[----:B------:R-:W-:-:S00]  /*0430*/  NOP ;  /* 0x0000000000007918 */ /* 0x000fc00000000000 */
        /* <DEDUP_REMOVED lines=12> */
.L_x_1:


//--------------------- .nv.constant0.triton_poi_fused_max_pool2d_with_indices_8 --------------------------
	.section	.nv.constant0.triton_poi_fused_max_pool2d_with_indices_8,"a",@progbits
	.sectionflags	@""
	.align	4
.nv.constant0.triton_poi_fused_max_pool2d_with_indices_8:
	.zero		556
